//
// Generated by NVIDIA NVVM Compiler
//
// Compiler Build ID: CL-36424714
// Cuda compilation tools, release 13.0, V13.0.88
// Based on NVVM 20.0.0
//

.version 9.0
.target sm_100
.address_size 64

	// .globl	spmv_jds_kernel

.visible .entry spmv_jds_kernel(
	.param .u64 .ptr .align 1 spmv_jds_kernel_param_0,
	.param .u64 .ptr .align 1 spmv_jds_kernel_param_1,
	.param .u64 .ptr .align 1 spmv_jds_kernel_param_2,
	.param .u64 .ptr .align 1 spmv_jds_kernel_param_3,
	.param .u64 .ptr .align 1 spmv_jds_kernel_param_4,
	.param .u64 .ptr .align 1 spmv_jds_kernel_param_5,
	.param .u32 spmv_jds_kernel_param_6,
	.param .u32 spmv_jds_kernel_param_7
)
{


	ret;

}


// ===== COMPILED SASS (sm_100) =====

	.target	sm_100

	.elftype	@"ET_EXEC"


//--------------------- .note.nv.tkinfo           --------------------------
	.section	.note.nv.tkinfo,"",@"SHT_NOTE"
	.sectionflags	@"SHF_NOTE_NV_TKINFO"
	.tkinfo
        /*0018*/ 	.word	0x00000002
        /*0030*/ 	.string	""
        /*0030*/ 	.string	"ptxas"
        /*0030*/ 	.string	"Cuda compilation tools, release 13.0, V13.0.88"
        /*0030*/ 	.string	"Build cuda_13.0.r13.0/compiler.36424714_0"
        /*0030*/ 	.string	"-arch sm_100 -m 64 "



//--------------------- .note.nv.cuinfo           --------------------------
	.section	.note.nv.cuinfo,"",@"SHT_NOTE"
	.sectionflags	@"SHF_NOTE_NV_CUINFO"
        /*0018*/ 	.short	0x0002
        /*001a*/ 	.short	0x0064
        /*001c*/ 	.short	0x0082
	.zero		2


//--------------------- .nv.info                  --------------------------
	.section	.nv.info,"",@"SHT_CUDA_INFO"
	.align	4


	//----- nvinfo : EIATTR_REGCOUNT
	.align		4
        /*0000*/ 	.byte	0x04, 0x2f
        /*0002*/ 	.short	(.L_1 - .L_0)
	.align		4
.L_0:
        /*0004*/ 	.word	index@(spmv_jds_kernel)
        /*0008*/ 	.word	0x00000004


	//----- nvinfo : EIATTR_FRAME_SIZE
	.align		4
.L_1:
        /*000c*/ 	.byte	0x04, 0x11
        /*000e*/ 	.short	(.L_3 - .L_2)
	.align		4
.L_2:
        /*0010*/ 	.word	index@(spmv_jds_kernel)
        /*0014*/ 	.word	0x00000000


	//----- nvinfo : EIATTR_MIN_STACK_SIZE
	.align		4
.L_3:
        /*0018*/ 	.byte	0x04, 0x12
        /*001a*/ 	.short	(.L_5 - .L_4)
	.align		4
.L_4:
        /*001c*/ 	.word	index@(spmv_jds_kernel)
        /*0020*/ 	.word	0x00000000
.L_5:


//--------------------- .nv.compat                --------------------------
	.section	.nv.compat,"",@"SHT_CUDA_COMPAT_INFO"
	.align	4
        /*0000*/ 	.byte	0x02, 0x09, 0x00, 0x00, 0x02, 0x02, 0x01, 0x00, 0x02, 0x05, 0x05, 0x00, 0x03, 0x07, 0x01, 0x01
        /*0010*/ 	.byte	0x02, 0x03, 0x00, 0x00, 0x02, 0x06, 0x01, 0x00, 0x04, 0x0b, 0x08, 0x00, 0x09, 0x00, 0x00, 0x00
        /*0020*/ 	.byte	0x00, 0x00, 0x00, 0x00


//--------------------- .nv.info.spmv_jds_kernel  --------------------------
	.section	.nv.info.spmv_jds_kernel,"",@"SHT_CUDA_INFO"
	.sectionflags	@""
	.align	4


	//----- nvinfo : EIATTR_CUDA_API_VERSION
	.align		4
        /*0000*/ 	.byte	0x04, 0x37
        /*0002*/ 	.short	(.L_7 - .L_6)
.L_6:
        /*0004*/ 	.word	0x00000082


	//----- nvinfo : EIATTR_KPARAM_INFO
	.align		4
.L_7:
        /*0008*/ 	.byte	0x04, 0x17
        /*000a*/ 	.short	(.L_9 - .L_8)
.L_8:
        /*000c*/ 	.word	0x00000000
        /*0010*/ 	.short	0x0007
        /*0012*/ 	.short	0x0034
        /*0014*/ 	.byte	0x00, 0xf0, 0x11, 0x00


	//----- nvinfo : EIATTR_KPARAM_INFO
	.align		4
.L_9:
        /*0018*/ 	.byte	0x04, 0x17
        /*001a*/ 	.short	(.L_11 - .L_10)
.L_10:
        /*001c*/ 	.word	0x00000000
        /*0020*/ 	.short	0x0006
        /*0022*/ 	.short	0x0030
        /*0024*/ 	.byte	0x00, 0xf0, 0x11, 0x00


	//----- nvinfo : EIATTR_KPARAM_INFO
	.align		4
.L_11:
        /*0028*/ 	.byte	0x04, 0x17
        /*002a*/ 	.short	(.L_13 - .L_12)
.L_12:
        /*002c*/ 	.word	0x00000000
        /*0030*/ 	.short	0x0005
        /*0032*/ 	.short	0x0028
        /*0034*/ 	.byte	0x00, 0xf5, 0x21, 0x00


	//----- nvinfo : EIATTR_KPARAM_INFO
	.align		4
.L_13:
        /*0038*/ 	.byte	0x04, 0x17
        /*003a*/ 	.short	(.L_15 - .L_14)
.L_14:
        /*003c*/ 	.word	0x00000000
        /*0040*/ 	.short	0x0004
        /*0042*/ 	.short	0x0020
        /*0044*/ 	.byte	0x00, 0xf5, 0x21, 0x00


	//----- nvinfo : EIATTR_KPARAM_INFO
	.align		4
.L_15:
        /*0048*/ 	.byte	0x04, 0x17
        /*004a*/ 	.short	(.L_17 - .L_16)
.L_16:
        /*004c*/ 	.word	0x00000000
        /*0050*/ 	.short	0x0003
        /*0052*/ 	.short	0x0018
        /*0054*/ 	.byte	0x00, 0xf5, 0x21, 0x00


	//----- nvinfo : EIATTR_KPARAM_INFO
	.align		4
.L_17:
        /*0058*/ 	.byte	0x04, 0x17
        /*005a*/ 	.short	(.L_19 - .L_18)
.L_18:
        /*005c*/ 	.word	0x00000000
        /*0060*/ 	.short	0x0002
        /*0062*/ 	.short	0x0010
        /*0064*/ 	.byte	0x00, 0xf5, 0x21, 0x00


	//----- nvinfo : EIATTR_KPARAM_INFO
	.align		4
.L_19:
        /*0068*/ 	.byte	0x04, 0x17
        /*006a*/ 	.short	(.L_21 - .L_20)
.L_20:
        /*006c*/ 	.word	0x00000000
        /*0070*/ 	.short	0x0001
        /*0072*/ 	.short	0x0008
        /*0074*/ 	.byte	0x00, 0xf5, 0x21, 0x00


	//----- nvinfo : EIATTR_KPARAM_INFO
	.align		4
.L_21:
        /*0078*/ 	.byte	0x04, 0x17
        /*007a*/ 	.short	(.L_23 - .L_22)
.L_22:
        /*007c*/ 	.word	0x00000000
        /*0080*/ 	.short	0x0000
        /*0082*/ 	.short	0x0000
        /*0084*/ 	.byte	0x00, 0xf5, 0x21, 0x00


	//----- nvinfo : EIATTR_SPARSE_MMA_MASK
	.align		4
.L_23:
        /*0088*/ 	.byte	0x03, 0x50
        /*008a*/ 	.short	0x0000


	//----- nvinfo : EIATTR_MAXREG_COUNT
	.align		4
        /*008c*/ 	.byte	0x03, 0x1b
        /*008e*/ 	.short	0x00ff


	//----- nvinfo : EIATTR_MERCURY_ISA_VERSION
	.align		4
        /*0090*/ 	.byte	0x03, 0x5f
        /*0092*/ 	.short	0x0101


	//----- nvinfo : EIATTR_VRC_CTA_INIT_COUNT
	.align		4
        /*0094*/ 	.byte	0x02, 0x4a
	.zero		1
	.zero		1


	//----- nvinfo : EIATTR_EXIT_INSTR_OFFSETS
	.align		4
        /*0098*/ 	.byte	0x04, 0x1c
        /*009a*/ 	.short	(.L_25 - .L_24)


	//   ....[0]....
.L_24:
        /*009c*/ 	.word	0x00000010


	//----- nvinfo : EIATTR_CBANK_PARAM_SIZE
	.align		4
.L_25:
        /*00a0*/ 	.byte	0x03, 0x19
        /*00a2*/ 	.short	0x0038


	//----- nvinfo : EIATTR_PARAM_CBANK
	.align		4
        /*00a4*/ 	.byte	0x04, 0x0a
        /*00a6*/ 	.short	(.L_27 - .L_26)
	.align		4
.L_26:
        /*00a8*/ 	.word	index@(.nv.constant0.spmv_jds_kernel)
        /*00ac*/ 	.short	0x0380
        /*00ae*/ 	.short	0x0038


	//----- nvinfo : EIATTR_SW_WAR
	.align		4
.L_27:
        /*00b0*/ 	.byte	0x04, 0x36
        /*00b2*/ 	.short	(.L_29 - .L_28)
.L_28:
        /*00b4*/ 	.word	0x00000008
.L_29:


//--------------------- .nv.callgraph             --------------------------
	.section	.nv.callgraph,"",@"SHT_CUDA_CALLGRAPH"
	.align	4
	.sectionentsize	8
	.align		4
        /*0000*/ 	.word	0x00000000
	.align		4
        /*0004*/ 	.word	0xffffffff
	.align		4
        /*0008*/ 	.word	0x00000000
	.align		4
        /*000c*/ 	.word	0xfffffffe
	.align		4
        /*0010*/ 	.word	0x00000000
	.align		4
        /*0014*/ 	.word	0xfffffffd
	.align		4
        /*0018*/ 	.word	0x00000000
	.align		4
        /*001c*/ 	.word	0xfffffffc


//--------------------- .text.spmv_jds_kernel     --------------------------
	.section	.text.spmv_jds_kernel,"ax",@progbits
	.align	128
        .global         spmv_jds_kernel
        .type           spmv_jds_kernel,@function
        .size           spmv_jds_kernel,(.L_x_1 - spmv_jds_kernel)
        .other          spmv_jds_kernel,@"STO_CUDA_ENTRY STV_DEFAULT"
spmv_jds_kernel:
.text.spmv_jds_kernel:
[----:B------:R-:W-:Y:S01]  /*0000*/  LDC R1, c[0x0][0x37c] ;  /* 0x0000df00ff017b82 */ /* 0x000fe20000000800 */
[----:B------:R-:W-:Y:S05]  /*0010*/  EXIT ;  /* 0x000000000000794d */ /* 0x000fea0003800000 */
.L_x_0:
[----:B------:R-:W-:-:S00]  /*0020*/  BRA `(.L_x_0) ;  /* 0xfffffffc00fc7947 */ /* 0x000fc0000383ffff */
[----:B------:R-:W-:-:S00]  /*0030*/  NOP ;  /* 0x0000000000007918 */ /* 0x000fc00000000000 */
        /* <DEDUP_REMOVED lines=12> */
.L_x_1:


//--------------------- .nv.shared.reserved.0     --------------------------
	.section	.nv.shared.reserved.0,"aw",@nobits
	.weak		__nv_reservedSMEM_offset_0_alias
	.size		__nv_reservedSMEM_offset_0_alias, 0, 64
	.other		__nv_reservedSMEM_offset_0_alias,@"STO_CUDA_RESERVED_SHARED STV_DEFAULT"
__nv_reservedSMEM_offset_0_alias:
	.zero		0
	.zero		64


//--------------------- .nv.constant0.spmv_jds_kernel --------------------------
	.section	.nv.constant0.spmv_jds_kernel,"a",@progbits
	.sectionflags	@""
	.align	4
.nv.constant0.spmv_jds_kernel:
	.zero		952


//--------------------- SYMBOLS --------------------------

	.type		.nv.reservedSmem.offset0,@object
	.size		.nv.reservedSmem.offset0,0x4
